//
// Generated by NVIDIA NVVM Compiler
//
// Compiler Build ID: CL-36424714
// Cuda compilation tools, release 13.0, V13.0.88
// Based on NVVM 20.0.0
//

.version 9.0
.target sm_100
.address_size 64

	// .globl	_Z14maxPooling_GPUv

.visible .entry _Z14maxPooling_GPUv()
{


	ret;

}


// ===== COMPILED SASS (sm_100) =====

	.target	sm_100

	.elftype	@"ET_EXEC"


//--------------------- .note.nv.tkinfo           --------------------------
	.section	.note.nv.tkinfo,"",@"SHT_NOTE"
	.sectionflags	@"SHF_NOTE_NV_TKINFO"
	.tkinfo
        /*0018*/ 	.word	0x00000002
        /*0030*/ 	.string	""
        /*0030*/ 	.string	"ptxas"
        /*0030*/ 	.string	"Cuda compilation tools, release 13.0, V13.0.88"
        /*0030*/ 	.string	"Build cuda_13.0.r13.0/compiler.36424714_0"
        /*0030*/ 	.string	"-arch sm_100 -m 64 "



//--------------------- .note.nv.cuinfo           --------------------------
	.section	.note.nv.cuinfo,"",@"SHT_NOTE"
	.sectionflags	@"SHF_NOTE_NV_CUINFO"
        /*0018*/ 	.short	0x0002
        /*001a*/ 	.short	0x0064
        /*001c*/ 	.short	0x0082
	.zero		2


//--------------------- .nv.info                  --------------------------
	.section	.nv.info,"",@"SHT_CUDA_INFO"
	.align	4


	//----- nvinfo : EIATTR_REGCOUNT
	.align		4
        /*0000*/ 	.byte	0x04, 0x2f
        /*0002*/ 	.short	(.L_1 - .L_0)
	.align		4
.L_0:
        /*0004*/ 	.word	index@(_Z14maxPooling_GPUv)
        /*0008*/ 	.word	0x00000004


	//----- nvinfo : EIATTR_FRAME_SIZE
	.align		4
.L_1:
        /*000c*/ 	.byte	0x04, 0x11
        /*000e*/ 	.short	(.L_3 - .L_2)
	.align		4
.L_2:
        /*0010*/ 	.word	index@(_Z14maxPooling_GPUv)
        /*0014*/ 	.word	0x00000000


	//----- nvinfo : EIATTR_MIN_STACK_SIZE
	.align		4
.L_3:
        /*0018*/ 	.byte	0x04, 0x12
        /*001a*/ 	.short	(.L_5 - .L_4)
	.align		4
.L_4:
        /*001c*/ 	.word	index@(_Z14maxPooling_GPUv)
        /*0020*/ 	.word	0x00000000
.L_5:


//--------------------- .nv.compat                --------------------------
	.section	.nv.compat,"",@"SHT_CUDA_COMPAT_INFO"
	.align	4
        /*0000*/ 	.byte	0x02, 0x09, 0x00, 0x00, 0x02, 0x02, 0x01, 0x00, 0x02, 0x05, 0x05, 0x00, 0x03, 0x07, 0x01, 0x01
        /*0010*/ 	.byte	0x02, 0x03, 0x00, 0x00, 0x02, 0x06, 0x01, 0x00, 0x04, 0x0b, 0x08, 0x00, 0x09, 0x00, 0x00, 0x00
        /*0020*/ 	.byte	0x00, 0x00, 0x00, 0x00


//--------------------- .nv.info._Z14maxPooling_GPUv --------------------------
	.section	.nv.info._Z14maxPooling_GPUv,"",@"SHT_CUDA_INFO"
	.sectionflags	@""
	.align	4


	//----- nvinfo : EIATTR_CUDA_API_VERSION
	.align		4
        /*0000*/ 	.byte	0x04, 0x37
        /*0002*/ 	.short	(.L_7 - .L_6)
.L_6:
        /*0004*/ 	.word	0x00000082


	//----- nvinfo : EIATTR_SPARSE_MMA_MASK
	.align		4
.L_7:
        /*0008*/ 	.byte	0x03, 0x50
        /*000a*/ 	.short	0x0000


	//----- nvinfo : EIATTR_MAXREG_COUNT
	.align		4
        /*000c*/ 	.byte	0x03, 0x1b
        /*000e*/ 	.short	0x00ff


	//----- nvinfo : EIATTR_MERCURY_ISA_VERSION
	.align		4
        /*0010*/ 	.byte	0x03, 0x5f
        /*0012*/ 	.short	0x0101


	//----- nvinfo : EIATTR_VRC_CTA_INIT_COUNT
	.align		4
        /*0014*/ 	.byte	0x02, 0x4a
	.zero		1
	.zero		1


	//----- nvinfo : EIATTR_EXIT_INSTR_OFFSETS
	.align		4
        /*0018*/ 	.byte	0x04, 0x1c
        /*001a*/ 	.short	(.L_9 - .L_8)


	//   ....[0]....
.L_8:
        /*001c*/ 	.word	0x00000010


	//----- nvinfo : EIATTR_SW_WAR
	.align		4
.L_9:
        /*0020*/ 	.byte	0x04, 0x36
        /*0022*/ 	.short	(.L_11 - .L_10)
.L_10:
        /*0024*/ 	.word	0x00000008
.L_11:


//--------------------- .nv.callgraph             --------------------------
	.section	.nv.callgraph,"",@"SHT_CUDA_CALLGRAPH"
	.align	4
	.sectionentsize	8
	.align		4
        /*0000*/ 	.word	0x00000000
	.align		4
        /*0004*/ 	.word	0xffffffff
	.align		4
        /*0008*/ 	.word	0x00000000
	.align		4
        /*000c*/ 	.word	0xfffffffe
	.align		4
        /*0010*/ 	.word	0x00000000
	.align		4
        /*0014*/ 	.word	0xfffffffd
	.align		4
        /*0018*/ 	.word	0x00000000
	.align		4
        /*001c*/ 	.word	0xfffffffc


//--------------------- .text._Z14maxPooling_GPUv --------------------------
	.section	.text._Z14maxPooling_GPUv,"ax",@progbits
	.align	128
        .global         _Z14maxPooling_GPUv
        .type           _Z14maxPooling_GPUv,@function
        .size           _Z14maxPooling_GPUv,(.L_x_1 - _Z14maxPooling_GPUv)
        .other          _Z14maxPooling_GPUv,@"STO_CUDA_ENTRY STV_DEFAULT"
_Z14maxPooling_GPUv:
.text._Z14maxPooling_GPUv:
[----:B------:R-:W-:Y:S01]  /*0000*/  LDC R1, c[0x0][0x37c] ;  /* 0x0000df00ff017b82 */ /* 0x000fe20000000800 */
[----:B------:R-:W-:Y:S05]  /*0010*/  EXIT ;  /* 0x000000000000794d */ /* 0x000fea0003800000 */
.L_x_0:
[----:B------:R-:W-:-:S00]  /*0020*/  BRA `(.L_x_0) ;  /* 0xfffffffc00fc7947 */ /* 0x000fc0000383ffff */
[----:B------:R-:W-:-:S00]  /*0030*/  NOP ;  /* 0x0000000000007918 */ /* 0x000fc00000000000 */
        /* <DEDUP_REMOVED lines=12> */
.L_x_1:


//--------------------- .nv.shared.reserved.0     --------------------------
	.section	.nv.shared.reserved.0,"aw",@nobits
	.weak		__nv_reservedSMEM_offset_0_alias
	.size		__nv_reservedSMEM_offset_0_alias, 0, 64
	.other		__nv_reservedSMEM_offset_0_alias,@"STO_CUDA_RESERVED_SHARED STV_DEFAULT"
__nv_reservedSMEM_offset_0_alias:
	.zero		0
	.zero		64


//--------------------- .nv.constant0._Z14maxPooling_GPUv --------------------------
	.section	.nv.constant0._Z14maxPooling_GPUv,"a",@progbits
	.sectionflags	@""
	.align	4
.nv.constant0._Z14maxPooling_GPUv:
	.zero		896


//--------------------- SYMBOLS --------------------------

	.type		.nv.reservedSmem.offset0,@object
	.size		.nv.reservedSmem.offset0,0x4
